//
// Generated by NVIDIA NVVM Compiler
//
// Compiler Build ID: CL-36424714
// Cuda compilation tools, release 13.0, V13.0.88
// Based on NVVM 20.0.0
//

.version 9.0
.target sm_100
.address_size 64

	// .globl	_Z11bucket_sortPiS_ii

.visible .entry _Z11bucket_sortPiS_ii(
	.param .u64 .ptr .align 1 _Z11bucket_sortPiS_ii_param_0,
	.param .u64 .ptr .align 1 _Z11bucket_sortPiS_ii_param_1,
	.param .u32 _Z11bucket_sortPiS_ii_param_2,
	.param .u32 _Z11bucket_sortPiS_ii_param_3
)
{
	.reg .pred 	%p<23>;
	.reg .b32 	%r<150>;
	.reg .b64 	%rd<93>;

	ld.param.u64 	%rd16, [_Z11bucket_sortPiS_ii_param_0];
	ld.param.u64 	%rd17, [_Z11bucket_sortPiS_ii_param_1];
	ld.param.u32 	%r37, [_Z11bucket_sortPiS_ii_param_2];
	ld.param.u32 	%r38, [_Z11bucket_sortPiS_ii_param_3];
	cvta.to.global.u64 	%rd1, %rd17;
	cvta.to.global.u64 	%rd2, %rd16;
	setp.lt.s32 	%p1, %r38, 1;
	@%p1 bra 	$L__BB0_13;
	and.b32  	%r1, %r38, 15;
	setp.lt.u32 	%p2, %r38, 16;
	mov.b32 	%r136, 0;
	@%p2 bra 	$L__BB0_4;
	and.b32  	%r136, %r38, 2147483632;
	neg.s32 	%r140, %r136;
	add.s64 	%rd90, %rd2, 32;
$L__BB0_3:
	.pragma "nounroll";
	mov.b32 	%r40, 0;
	st.global.u32 	[%rd90+-32], %r40;
	st.global.u32 	[%rd90+-28], %r40;
	st.global.u32 	[%rd90+-24], %r40;
	st.global.u32 	[%rd90+-20], %r40;
	st.global.u32 	[%rd90+-16], %r40;
	st.global.u32 	[%rd90+-12], %r40;
	st.global.u32 	[%rd90+-8], %r40;
	st.global.u32 	[%rd90+-4], %r40;
	st.global.u32 	[%rd90], %r40;
	st.global.u32 	[%rd90+4], %r40;
	st.global.u32 	[%rd90+8], %r40;
	st.global.u32 	[%rd90+12], %r40;
	st.global.u32 	[%rd90+16], %r40;
	st.global.u32 	[%rd90+20], %r40;
	st.global.u32 	[%rd90+24], %r40;
	st.global.u32 	[%rd90+28], %r40;
	add.s32 	%r140, %r140, 16;
	add.s64 	%rd90, %rd90, 64;
	setp.eq.s32 	%p3, %r140, 0;
	@%p3 bra 	$L__BB0_4;
	bra.uni 	$L__BB0_3;
$L__BB0_4:
	setp.eq.s32 	%p4, %r1, 0;
	@%p4 bra 	$L__BB0_13;
	and.b32  	%r5, %r38, 7;
	setp.lt.u32 	%p5, %r1, 8;
	@%p5 bra 	$L__BB0_7;
	mul.wide.u32 	%rd18, %r136, 4;
	add.s64 	%rd19, %rd2, %rd18;
	mov.b32 	%r41, 0;
	st.global.u32 	[%rd19], %r41;
	st.global.u32 	[%rd19+4], %r41;
	st.global.u32 	[%rd19+8], %r41;
	st.global.u32 	[%rd19+12], %r41;
	st.global.u32 	[%rd19+16], %r41;
	st.global.u32 	[%rd19+20], %r41;
	st.global.u32 	[%rd19+24], %r41;
	st.global.u32 	[%rd19+28], %r41;
	add.s32 	%r136, %r136, 8;
$L__BB0_7:
	setp.eq.s32 	%p6, %r5, 0;
	@%p6 bra 	$L__BB0_13;
	and.b32  	%r8, %r38, 3;
	setp.lt.u32 	%p7, %r5, 4;
	@%p7 bra 	$L__BB0_10;
	mul.wide.u32 	%rd20, %r136, 4;
	add.s64 	%rd21, %rd2, %rd20;
	mov.b32 	%r42, 0;
	st.global.u32 	[%rd21], %r42;
	st.global.u32 	[%rd21+4], %r42;
	st.global.u32 	[%rd21+8], %r42;
	st.global.u32 	[%rd21+12], %r42;
	add.s32 	%r136, %r136, 4;
$L__BB0_10:
	setp.eq.s32 	%p8, %r8, 0;
	@%p8 bra 	$L__BB0_13;
	mul.wide.u32 	%rd22, %r136, 4;
	add.s64 	%rd89, %rd2, %rd22;
	neg.s32 	%r139, %r8;
$L__BB0_12:
	.pragma "nounroll";
	mov.b32 	%r43, 0;
	st.global.u32 	[%rd89], %r43;
	add.s64 	%rd89, %rd89, 4;
	add.s32 	%r139, %r139, 1;
	setp.ne.s32 	%p9, %r139, 0;
	@%p9 bra 	$L__BB0_12;
$L__BB0_13:
	setp.lt.s32 	%p10, %r37, 1;
	@%p10 bra 	$L__BB0_26;
	and.b32  	%r14, %r37, 15;
	setp.lt.u32 	%p11, %r37, 16;
	mov.b32 	%r141, 0;
	@%p11 bra 	$L__BB0_17;
	and.b32  	%r141, %r37, 2147483632;
	neg.s32 	%r145, %r141;
	add.s64 	%rd92, %rd1, 32;
$L__BB0_16:
	.pragma "nounroll";
	ld.global.u32 	%r45, [%rd92+-32];
	mul.wide.s32 	%rd23, %r45, 4;
	add.s64 	%rd24, %rd2, %rd23;
	ld.global.u32 	%r46, [%rd24];
	add.s32 	%r47, %r46, 1;
	st.global.u32 	[%rd24], %r47;
	ld.global.u32 	%r48, [%rd92+-28];
	mul.wide.s32 	%rd25, %r48, 4;
	add.s64 	%rd26, %rd2, %rd25;
	ld.global.u32 	%r49, [%rd26];
	add.s32 	%r50, %r49, 1;
	st.global.u32 	[%rd26], %r50;
	ld.global.u32 	%r51, [%rd92+-24];
	mul.wide.s32 	%rd27, %r51, 4;
	add.s64 	%rd28, %rd2, %rd27;
	ld.global.u32 	%r52, [%rd28];
	add.s32 	%r53, %r52, 1;
	st.global.u32 	[%rd28], %r53;
	ld.global.u32 	%r54, [%rd92+-20];
	mul.wide.s32 	%rd29, %r54, 4;
	add.s64 	%rd30, %rd2, %rd29;
	ld.global.u32 	%r55, [%rd30];
	add.s32 	%r56, %r55, 1;
	st.global.u32 	[%rd30], %r56;
	ld.global.u32 	%r57, [%rd92+-16];
	mul.wide.s32 	%rd31, %r57, 4;
	add.s64 	%rd32, %rd2, %rd31;
	ld.global.u32 	%r58, [%rd32];
	add.s32 	%r59, %r58, 1;
	st.global.u32 	[%rd32], %r59;
	ld.global.u32 	%r60, [%rd92+-12];
	mul.wide.s32 	%rd33, %r60, 4;
	add.s64 	%rd34, %rd2, %rd33;
	ld.global.u32 	%r61, [%rd34];
	add.s32 	%r62, %r61, 1;
	st.global.u32 	[%rd34], %r62;
	ld.global.u32 	%r63, [%rd92+-8];
	mul.wide.s32 	%rd35, %r63, 4;
	add.s64 	%rd36, %rd2, %rd35;
	ld.global.u32 	%r64, [%rd36];
	add.s32 	%r65, %r64, 1;
	st.global.u32 	[%rd36], %r65;
	ld.global.u32 	%r66, [%rd92+-4];
	mul.wide.s32 	%rd37, %r66, 4;
	add.s64 	%rd38, %rd2, %rd37;
	ld.global.u32 	%r67, [%rd38];
	add.s32 	%r68, %r67, 1;
	st.global.u32 	[%rd38], %r68;
	ld.global.u32 	%r69, [%rd92];
	mul.wide.s32 	%rd39, %r69, 4;
	add.s64 	%rd40, %rd2, %rd39;
	ld.global.u32 	%r70, [%rd40];
	add.s32 	%r71, %r70, 1;
	st.global.u32 	[%rd40], %r71;
	ld.global.u32 	%r72, [%rd92+4];
	mul.wide.s32 	%rd41, %r72, 4;
	add.s64 	%rd42, %rd2, %rd41;
	ld.global.u32 	%r73, [%rd42];
	add.s32 	%r74, %r73, 1;
	st.global.u32 	[%rd42], %r74;
	ld.global.u32 	%r75, [%rd92+8];
	mul.wide.s32 	%rd43, %r75, 4;
	add.s64 	%rd44, %rd2, %rd43;
	ld.global.u32 	%r76, [%rd44];
	add.s32 	%r77, %r76, 1;
	st.global.u32 	[%rd44], %r77;
	ld.global.u32 	%r78, [%rd92+12];
	mul.wide.s32 	%rd45, %r78, 4;
	add.s64 	%rd46, %rd2, %rd45;
	ld.global.u32 	%r79, [%rd46];
	add.s32 	%r80, %r79, 1;
	st.global.u32 	[%rd46], %r80;
	ld.global.u32 	%r81, [%rd92+16];
	mul.wide.s32 	%rd47, %r81, 4;
	add.s64 	%rd48, %rd2, %rd47;
	ld.global.u32 	%r82, [%rd48];
	add.s32 	%r83, %r82, 1;
	st.global.u32 	[%rd48], %r83;
	ld.global.u32 	%r84, [%rd92+20];
	mul.wide.s32 	%rd49, %r84, 4;
	add.s64 	%rd50, %rd2, %rd49;
	ld.global.u32 	%r85, [%rd50];
	add.s32 	%r86, %r85, 1;
	st.global.u32 	[%rd50], %r86;
	ld.global.u32 	%r87, [%rd92+24];
	mul.wide.s32 	%rd51, %r87, 4;
	add.s64 	%rd52, %rd2, %rd51;
	ld.global.u32 	%r88, [%rd52];
	add.s32 	%r89, %r88, 1;
	st.global.u32 	[%rd52], %r89;
	ld.global.u32 	%r90, [%rd92+28];
	mul.wide.s32 	%rd53, %r90, 4;
	add.s64 	%rd54, %rd2, %rd53;
	ld.global.u32 	%r91, [%rd54];
	add.s32 	%r92, %r91, 1;
	st.global.u32 	[%rd54], %r92;
	add.s32 	%r145, %r145, 16;
	add.s64 	%rd92, %rd92, 64;
	setp.eq.s32 	%p12, %r145, 0;
	@%p12 bra 	$L__BB0_17;
	bra.uni 	$L__BB0_16;
$L__BB0_17:
	setp.eq.s32 	%p13, %r14, 0;
	@%p13 bra 	$L__BB0_26;
	and.b32  	%r20, %r37, 7;
	setp.lt.u32 	%p14, %r14, 8;
	@%p14 bra 	$L__BB0_20;
	mul.wide.u32 	%rd55, %r141, 4;
	add.s64 	%rd56, %rd1, %rd55;
	ld.global.u32 	%r93, [%rd56];
	mul.wide.s32 	%rd57, %r93, 4;
	add.s64 	%rd58, %rd2, %rd57;
	ld.global.u32 	%r94, [%rd58];
	add.s32 	%r95, %r94, 1;
	st.global.u32 	[%rd58], %r95;
	ld.global.u32 	%r96, [%rd56+4];
	mul.wide.s32 	%rd59, %r96, 4;
	add.s64 	%rd60, %rd2, %rd59;
	ld.global.u32 	%r97, [%rd60];
	add.s32 	%r98, %r97, 1;
	st.global.u32 	[%rd60], %r98;
	ld.global.u32 	%r99, [%rd56+8];
	mul.wide.s32 	%rd61, %r99, 4;
	add.s64 	%rd62, %rd2, %rd61;
	ld.global.u32 	%r100, [%rd62];
	add.s32 	%r101, %r100, 1;
	st.global.u32 	[%rd62], %r101;
	ld.global.u32 	%r102, [%rd56+12];
	mul.wide.s32 	%rd63, %r102, 4;
	add.s64 	%rd64, %rd2, %rd63;
	ld.global.u32 	%r103, [%rd64];
	add.s32 	%r104, %r103, 1;
	st.global.u32 	[%rd64], %r104;
	ld.global.u32 	%r105, [%rd56+16];
	mul.wide.s32 	%rd65, %r105, 4;
	add.s64 	%rd66, %rd2, %rd65;
	ld.global.u32 	%r106, [%rd66];
	add.s32 	%r107, %r106, 1;
	st.global.u32 	[%rd66], %r107;
	ld.global.u32 	%r108, [%rd56+20];
	mul.wide.s32 	%rd67, %r108, 4;
	add.s64 	%rd68, %rd2, %rd67;
	ld.global.u32 	%r109, [%rd68];
	add.s32 	%r110, %r109, 1;
	st.global.u32 	[%rd68], %r110;
	ld.global.u32 	%r111, [%rd56+24];
	mul.wide.s32 	%rd69, %r111, 4;
	add.s64 	%rd70, %rd2, %rd69;
	ld.global.u32 	%r112, [%rd70];
	add.s32 	%r113, %r112, 1;
	st.global.u32 	[%rd70], %r113;
	ld.global.u32 	%r114, [%rd56+28];
	mul.wide.s32 	%rd71, %r114, 4;
	add.s64 	%rd72, %rd2, %rd71;
	ld.global.u32 	%r115, [%rd72];
	add.s32 	%r116, %r115, 1;
	st.global.u32 	[%rd72], %r116;
	add.s32 	%r141, %r141, 8;
$L__BB0_20:
	setp.eq.s32 	%p15, %r20, 0;
	@%p15 bra 	$L__BB0_26;
	and.b32  	%r23, %r37, 3;
	setp.lt.u32 	%p16, %r20, 4;
	@%p16 bra 	$L__BB0_23;
	mul.wide.u32 	%rd73, %r141, 4;
	add.s64 	%rd74, %rd1, %rd73;
	ld.global.u32 	%r117, [%rd74];
	mul.wide.s32 	%rd75, %r117, 4;
	add.s64 	%rd76, %rd2, %rd75;
	ld.global.u32 	%r118, [%rd76];
	add.s32 	%r119, %r118, 1;
	st.global.u32 	[%rd76], %r119;
	ld.global.u32 	%r120, [%rd74+4];
	mul.wide.s32 	%rd77, %r120, 4;
	add.s64 	%rd78, %rd2, %rd77;
	ld.global.u32 	%r121, [%rd78];
	add.s32 	%r122, %r121, 1;
	st.global.u32 	[%rd78], %r122;
	ld.global.u32 	%r123, [%rd74+8];
	mul.wide.s32 	%rd79, %r123, 4;
	add.s64 	%rd80, %rd2, %rd79;
	ld.global.u32 	%r124, [%rd80];
	add.s32 	%r125, %r124, 1;
	st.global.u32 	[%rd80], %r125;
	ld.global.u32 	%r126, [%rd74+12];
	mul.wide.s32 	%rd81, %r126, 4;
	add.s64 	%rd82, %rd2, %rd81;
	ld.global.u32 	%r127, [%rd82];
	add.s32 	%r128, %r127, 1;
	st.global.u32 	[%rd82], %r128;
	add.s32 	%r141, %r141, 4;
$L__BB0_23:
	setp.eq.s32 	%p17, %r23, 0;
	@%p17 bra 	$L__BB0_26;
	mul.wide.u32 	%rd83, %r141, 4;
	add.s64 	%rd91, %rd1, %rd83;
	neg.s32 	%r144, %r23;
$L__BB0_25:
	.pragma "nounroll";
	ld.global.u32 	%r129, [%rd91];
	mul.wide.s32 	%rd84, %r129, 4;
	add.s64 	%rd85, %rd2, %rd84;
	ld.global.u32 	%r130, [%rd85];
	add.s32 	%r131, %r130, 1;
	st.global.u32 	[%rd85], %r131;
	add.s64 	%rd91, %rd91, 4;
	add.s32 	%r144, %r144, 1;
	setp.ne.s32 	%p18, %r144, 0;
	@%p18 bra 	$L__BB0_25;
$L__BB0_26:
	setp.lt.s32 	%p19, %r38, 1;
	@%p19 bra 	$L__BB0_32;
	mov.b32 	%r149, 0;
	mov.u32 	%r147, %r149;
$L__BB0_28:
	mul.wide.u32 	%rd86, %r147, 4;
	add.s64 	%rd15, %rd2, %rd86;
	ld.global.u32 	%r133, [%rd15];
	setp.lt.s32 	%p20, %r133, 1;
	@%p20 bra 	$L__BB0_31;
	mov.u32 	%r148, %r149;
$L__BB0_30:
	add.s32 	%r149, %r148, 1;
	mul.wide.s32 	%rd87, %r148, 4;
	add.s64 	%rd88, %rd1, %rd87;
	st.global.u32 	[%rd88], %r147;
	ld.global.u32 	%r134, [%rd15];
	add.s32 	%r135, %r134, -1;
	st.global.u32 	[%rd15], %r135;
	setp.gt.s32 	%p21, %r134, 1;
	mov.u32 	%r148, %r149;
	@%p21 bra 	$L__BB0_30;
$L__BB0_31:
	add.s32 	%r147, %r147, 1;
	setp.ne.s32 	%p22, %r147, %r38;
	@%p22 bra 	$L__BB0_28;
$L__BB0_32:
	ret;

}


// ===== COMPILED SASS (sm_100) =====

	.target	sm_100

	.elftype	@"ET_EXEC"


//--------------------- .note.nv.tkinfo           --------------------------
	.section	.note.nv.tkinfo,"",@"SHT_NOTE"
	.sectionflags	@"SHF_NOTE_NV_TKINFO"
	.tkinfo
        /*0018*/ 	.word	0x00000002
        /*0030*/ 	.string	""
        /*0030*/ 	.string	"ptxas"
        /*0030*/ 	.string	"Cuda compilation tools, release 13.0, V13.0.88"
        /*0030*/ 	.string	"Build cuda_13.0.r13.0/compiler.36424714_0"
        /*0030*/ 	.string	"-arch sm_100 -m 64 "



//--------------------- .note.nv.cuinfo           --------------------------
	.section	.note.nv.cuinfo,"",@"SHT_NOTE"
	.sectionflags	@"SHF_NOTE_NV_CUINFO"
        /*0018*/ 	.short	0x0002
        /*001a*/ 	.short	0x0064
        /*001c*/ 	.short	0x0082
	.zero		2


//--------------------- .nv.info                  --------------------------
	.section	.nv.info,"",@"SHT_CUDA_INFO"
	.align	4


	//----- nvinfo : EIATTR_REGCOUNT
	.align		4
        /*0000*/ 	.byte	0x04, 0x2f
        /*0002*/ 	.short	(.L_1 - .L_0)
	.align		4
.L_0:
        /*0004*/ 	.word	index@(_Z11bucket_sortPiS_ii)
        /*0008*/ 	.word	0x00000014


	//----- nvinfo : EIATTR_FRAME_SIZE
	.align		4
.L_1:
        /*000c*/ 	.byte	0x04, 0x11
        /*000e*/ 	.short	(.L_3 - .L_2)
	.align		4
.L_2:
        /*0010*/ 	.word	index@(_Z11bucket_sortPiS_ii)
        /*0014*/ 	.word	0x00000000


	//----- nvinfo : EIATTR_MIN_STACK_SIZE
	.align		4
.L_3:
        /*0018*/ 	.byte	0x04, 0x12
        /*001a*/ 	.short	(.L_5 - .L_4)
	.align		4
.L_4:
        /*001c*/ 	.word	index@(_Z11bucket_sortPiS_ii)
        /*0020*/ 	.word	0x00000000
.L_5:


//--------------------- .nv.compat                --------------------------
	.section	.nv.compat,"",@"SHT_CUDA_COMPAT_INFO"
	.align	4
        /*0000*/ 	.byte	0x02, 0x09, 0x00, 0x00, 0x02, 0x02, 0x01, 0x00, 0x02, 0x05, 0x05, 0x00, 0x03, 0x07, 0x01, 0x01
        /*0010*/ 	.byte	0x02, 0x03, 0x00, 0x00, 0x02, 0x06, 0x01, 0x00, 0x04, 0x0b, 0x08, 0x00, 0x09, 0x00, 0x00, 0x00
        /*0020*/ 	.byte	0x00, 0x00, 0x00, 0x00


//--------------------- .nv.info._Z11bucket_sortPiS_ii --------------------------
	.section	.nv.info._Z11bucket_sortPiS_ii,"",@"SHT_CUDA_INFO"
	.sectionflags	@""
	.align	4


	//----- nvinfo : EIATTR_CUDA_API_VERSION
	.align		4
        /*0000*/ 	.byte	0x04, 0x37
        /*0002*/ 	.short	(.L_7 - .L_6)
.L_6:
        /*0004*/ 	.word	0x00000082


	//----- nvinfo : EIATTR_KPARAM_INFO
	.align		4
.L_7:
        /*0008*/ 	.byte	0x04, 0x17
        /*000a*/ 	.short	(.L_9 - .L_8)
.L_8:
        /*000c*/ 	.word	0x00000000
        /*0010*/ 	.short	0x0003
        /*0012*/ 	.short	0x0014
        /*0014*/ 	.byte	0x00, 0xf0, 0x11, 0x00


	//----- nvinfo : EIATTR_KPARAM_INFO
	.align		4
.L_9:
        /*0018*/ 	.byte	0x04, 0x17
        /*001a*/ 	.short	(.L_11 - .L_10)
.L_10:
        /*001c*/ 	.word	0x00000000
        /*0020*/ 	.short	0x0002
        /*0022*/ 	.short	0x0010
        /*0024*/ 	.byte	0x00, 0xf0, 0x11, 0x00


	//----- nvinfo : EIATTR_KPARAM_INFO
	.align		4
.L_11:
        /*0028*/ 	.byte	0x04, 0x17
        /*002a*/ 	.short	(.L_13 - .L_12)
.L_12:
        /*002c*/ 	.word	0x00000000
        /*0030*/ 	.short	0x0001
        /*0032*/ 	.short	0x0008
        /*0034*/ 	.byte	0x00, 0xf5, 0x21, 0x00


	//----- nvinfo : EIATTR_KPARAM_INFO
	.align		4
.L_13:
        /*0038*/ 	.byte	0x04, 0x17
        /*003a*/ 	.short	(.L_15 - .L_14)
.L_14:
        /*003c*/ 	.word	0x00000000
        /*0040*/ 	.short	0x0000
        /*0042*/ 	.short	0x0000
        /*0044*/ 	.byte	0x00, 0xf5, 0x21, 0x00


	//----- nvinfo : EIATTR_SPARSE_MMA_MASK
	.align		4
.L_15:
        /*0048*/ 	.byte	0x03, 0x50
        /*004a*/ 	.short	0x0000


	//----- nvinfo : EIATTR_MAXREG_COUNT
	.align		4
        /*004c*/ 	.byte	0x03, 0x1b
        /*004e*/ 	.short	0x00ff


	//----- nvinfo : EIATTR_MERCURY_ISA_VERSION
	.align		4
        /*0050*/ 	.byte	0x03, 0x5f
        /*0052*/ 	.short	0x0101


	//----- nvinfo : EIATTR_VRC_CTA_INIT_COUNT
	.align		4
        /*0054*/ 	.byte	0x02, 0x4a
	.zero		1
	.zero		1


	//----- nvinfo : EIATTR_EXIT_INSTR_OFFSETS
	.align		4
        /*0058*/ 	.byte	0x04, 0x1c
        /*005a*/ 	.short	(.L_17 - .L_16)


	//   ....[0]....
.L_16:
        /*005c*/ 	.word	0x00001180


	//   ....[1]....
        /*0060*/ 	.word	0x000012d0


	//----- nvinfo : EIATTR_CBANK_PARAM_SIZE
	.align		4
.L_17:
        /*0064*/ 	.byte	0x03, 0x19
        /*0066*/ 	.short	0x0018


	//----- nvinfo : EIATTR_PARAM_CBANK
	.align		4
        /*0068*/ 	.byte	0x04, 0x0a
        /*006a*/ 	.short	(.L_19 - .L_18)
	.align		4
.L_18:
        /*006c*/ 	.word	index@(.nv.constant0._Z11bucket_sortPiS_ii)
        /*0070*/ 	.short	0x0380
        /*0072*/ 	.short	0x0018


	//----- nvinfo : EIATTR_SW_WAR
	.align		4
.L_19:
        /*0074*/ 	.byte	0x04, 0x36
        /*0076*/ 	.short	(.L_21 - .L_20)
.L_20:
        /*0078*/ 	.word	0x00000008
.L_21:


//--------------------- .nv.callgraph             --------------------------
	.section	.nv.callgraph,"",@"SHT_CUDA_CALLGRAPH"
	.align	4
	.sectionentsize	8
	.align		4
        /*0000*/ 	.word	0x00000000
	.align		4
        /*0004*/ 	.word	0xffffffff
	.align		4
        /*0008*/ 	.word	0x00000000
	.align		4
        /*000c*/ 	.word	0xfffffffe
	.align		4
        /*0010*/ 	.word	0x00000000
	.align		4
        /*0014*/ 	.word	0xfffffffd
	.align		4
        /*0018*/ 	.word	0x00000000
	.align		4
        /*001c*/ 	.word	0xfffffffc


//--------------------- .text._Z11bucket_sortPiS_ii --------------------------
	.section	.text._Z11bucket_sortPiS_ii,"ax",@progbits
	.align	128
        .global         _Z11bucket_sortPiS_ii
        .type           _Z11bucket_sortPiS_ii,@function
        .size           _Z11bucket_sortPiS_ii,(.L_x_16 - _Z11bucket_sortPiS_ii)
        .other          _Z11bucket_sortPiS_ii,@"STO_CUDA_ENTRY STV_DEFAULT"
_Z11bucket_sortPiS_ii:
.text._Z11bucket_sortPiS_ii:
[----:B------:R-:W-:Y:S01]  /*0000*/  LDC R1, c[0x0][0x37c] ;  /* 0x0000df00ff017b82 */ /* 0x000fe20000000800 */
[----:B------:R-:W0:Y:S01]  /*0010*/  LDCU UR4, c[0x0][0x394] ;  /* 0x00007280ff0477ac */ /* 0x000e220008000800 */
[----:B------:R-:W1:Y:S01]  /*0020*/  LDCU.64 UR10, c[0x0][0x358] ;  /* 0x00006b00ff0a77ac */ /* 0x000e620008000a00 */
[----:B0-----:R-:W-:-:S09]  /*0030*/  UISETP.GE.AND UP0, UPT, UR4, 0x1, UPT ;  /* 0x000000010400788c */ /* 0x001fd2000bf06270 */
[----:B-1----:R-:W-:Y:S05]  /*0040*/  BRA.U !UP0, `(.L_x_0) ;  /* 0x00000005082c7547 */ /* 0x002fea000b800000 */
[----:B------:R-:W-:Y:S01]  /*0050*/  UISETP.GE.U32.AND UP1, UPT, UR4, 0x10, UPT ;  /* 0x000000100400788c */ /* 0x000fe2000bf26070 */
[----:B------:R-:W-:Y:S01]  /*0060*/  HFMA2 R5, -RZ, RZ, 0, 0 ;  /* 0x00000000ff057431 */ /* 0x000fe200000001ff */
[----:B------:R-:W-:-:S04]  /*0070*/  ULOP3.LUT UR8, UR4, 0xf, URZ, 0xc0, !UPT ;  /* 0x0000000f04087892 */ /* 0x000fc8000f8ec0ff */
[----:B------:R-:W-:-:S03]  /*0080*/  UISETP.NE.AND UP0, UPT, UR8, URZ, UPT ;  /* 0x000000ff0800728c */ /* 0x000fc6000bf05270 */
[----:B------:R-:W-:Y:S08]  /*0090*/  BRA.U !UP1, `(.L_x_1) ;  /* 0x00000001097c7547 */ /* 0x000ff0000b800000 */
[----:B------:R-:W0:Y:S01]  /*00a0*/  LDCU.64 UR6, c[0x0][0x380] ;  /* 0x00007000ff0677ac */ /* 0x000e220008000a00 */
[----:B------:R-:W-:-:S06]  /*00b0*/  ULOP3.LUT UR4, UR4, 0x7ffffff0, URZ, 0xc0, !UPT ;  /* 0x7ffffff004047892 */ /* 0x000fcc000f8ec0ff */
[----:B------:R-:W-:Y:S01]  /*00c0*/  MOV R5, UR4 ;  /* 0x0000000400057c02 */ /* 0x000fe20008000f00 */
[----:B0-----:R-:W-:-:S04]  /*00d0*/  UIADD3 UR5, UP1, UPT, UR6, 0x20, URZ ;  /* 0x0000002006057890 */ /* 0x001fc8000ff3e0ff */
[----:B------:R-:W-:Y:S02]  /*00e0*/  UIADD3.X UR6, UPT, UPT, URZ, UR7, URZ, UP1, !UPT ;  /* 0x00000007ff067290 */ /* 0x000fe40008ffe4ff */
[----:B------:R-:W-:Y:S01]  /*00f0*/  MOV R0, UR5 ;  /* 0x0000000500007c02 */ /* 0x000fe20008000f00 */
[----:B------:R-:W-:-:S03]  /*0100*/  UIADD3 UR7, UPT, UPT, -UR4, URZ, URZ ;  /* 0x000000ff04077290 */ /* 0x000fc6000fffe1ff */
[----:B------:R-:W-:-:S09]  /*0110*/  IMAD.U32 R7, RZ, RZ, UR6 ;  /* 0x00000006ff077e24 */ /* 0x000fd2000f8e00ff */
.L_x_2:
[----:B0-----:R-:W-:Y:S01]  /*0120*/  MOV R2, R0 ;  /* 0x0000000000027202 */ /* 0x001fe20000000f00 */
[----:B------:R-:W-:Y:S01]  /*0130*/  UIADD3 UR7, UPT, UPT, UR7, 0x10, URZ ;  /* 0x0000001007077890 */ /* 0x000fe2000fffe0ff */
[----:B------:R-:W-:Y:S02]  /*0140*/  MOV R3, R7 ;  /* 0x0000000700037202 */ /* 0x000fe40000000f00 */
[----:B------:R-:W-:Y:S01]  /*0150*/  IADD3 R0, P0, PT, R2, 0x40, RZ ;  /* 0x0000004002007810 */ /* 0x000fe20007f1e0ff */
[----:B------:R-:W-:Y:S02]  /*0160*/  UISETP.NE.AND UP1, UPT, UR7, URZ, UPT ;  /* 0x000000ff0700728c */ /* 0x000fe4000bf25270 */
[----:B------:R0:W-:Y:S01]  /*0170*/  STG.E desc[UR10][R2.64+-0x20], RZ ;  /* 0xffffe0ff02007986 */ /* 0x0001e2000c10190a */
[----:B------:R-:W-:-:S03]  /*0180*/  IADD3.X R7, PT, PT, RZ, R3, RZ, P0, !PT ;  /* 0x00000003ff077210 */ /* 0x000fc600007fe4ff */
[----:B------:R0:W-:Y:S04]  /*0190*/  STG.E desc[UR10][R2.64+-0x1c], RZ ;  /* 0xffffe4ff02007986 */ /* 0x0001e8000c10190a */
        /* <DEDUP_REMOVED lines=13> */
[----:B------:R0:W-:Y:S01]  /*0270*/  STG.E desc[UR10][R2.64+0x1c], RZ ;  /* 0x00001cff02007986 */ /* 0x0001e2000c10190a */
[----:B------:R-:W-:Y:S05]  /*0280*/  BRA.U UP1, `(.L_x_2) ;  /* 0xfffffffd01a47547 */ /* 0x000fea000b83ffff */
.L_x_1:
[----:B------:R-:W-:Y:S05]  /*0290*/  BRA.U !UP0, `(.L_x_0) ;  /* 0x0000000108987547 */ /* 0x000fea000b800000 */
[----:B------:R-:W1:Y:S01]  /*02a0*/  LDCU UR4, c[0x0][0x394] ;  /* 0x00007280ff0477ac */ /* 0x000e620008000800 */
[----:B------:R-:W-:Y:S02]  /*02b0*/  UISETP.GE.U32.AND UP0, UPT, UR8, 0x8, UPT ;  /* 0x000000080800788c */ /* 0x000fe4000bf06070 */
[----:B-1----:R-:W-:-:S04]  /*02c0*/  ULOP3.LUT UR5, UR4, 0x7, URZ, 0xc0, !UPT ;  /* 0x0000000704057892 */ /* 0x002fc8000f8ec0ff */
[----:B------:R-:W-:-:S03]  /*02d0*/  UISETP.NE.AND UP1, UPT, UR5, URZ, UPT ;  /* 0x000000ff0500728c */ /* 0x000fc6000bf25270 */
[----:B------:R-:W-:Y:S08]  /*02e0*/  BRA.U !UP0, `(.L_x_3) ;  /* 0x00000001082c7547 */ /* 0x000ff0000b800000 */
[----:B0-----:R-:W0:Y:S02]  /*02f0*/  LDC.64 R2, c[0x0][0x380] ;  /* 0x0000e000ff027b82 */ /* 0x001e240000000a00 */
[----:B0-----:R-:W-:-:S04]  /*0300*/  IMAD.WIDE.U32 R2, R5, 0x4, R2 ;  /* 0x0000000405027825 */ /* 0x001fc800078e0002 */
[----:B------:R-:W-:Y:S01]  /*0310*/  VIADD R5, R5, 0x8 ;  /* 0x0000000805057836 */ /* 0x000fe20000000000 */
[----:B------:R1:W-:Y:S04]  /*0320*/  STG.E desc[UR10][R2.64], RZ ;  /* 0x000000ff02007986 */ /* 0x0003e8000c10190a */
[----:B------:R1:W-:Y:S04]  /*0330*/  STG.E desc[UR10][R2.64+0x4], RZ ;  /* 0x000004ff02007986 */ /* 0x0003e8000c10190a */
[----:B------:R1:W-:Y:S04]  /*0340*/  STG.E desc[UR10][R2.64+0x8], RZ ;  /* 0x000008ff02007986 */ /* 0x0003e8000c10190a */
[----:B------:R1:W-:Y:S04]  /*0350*/  STG.E desc[UR10][R2.64+0xc], RZ ;  /* 0x00000cff02007986 */ /* 0x0003e8000c10190a */
[----:B------:R1:W-:Y:S04]  /*0360*/  STG.E desc[UR10][R2.64+0x10], RZ ;  /* 0x000010ff02007986 */ /* 0x0003e8000c10190a */
[----:B------:R1:W-:Y:S04]  /*0370*/  STG.E desc[UR10][R2.64+0x14], RZ ;  /* 0x000014ff02007986 */ /* 0x0003e8000c10190a */
[----:B------:R1:W-:Y:S04]  /*0380*/  STG.E desc[UR10][R2.64+0x18], RZ ;  /* 0x000018ff02007986 */ /* 0x0003e8000c10190a */
[----:B------:R1:W-:Y:S02]  /*0390*/  STG.E desc[UR10][R2.64+0x1c], RZ ;  /* 0x00001cff02007986 */ /* 0x0003e4000c10190a */
.L_x_3:
[----:B------:R-:W-:Y:S05]  /*03a0*/  BRA.U !UP1, `(.L_x_0) ;  /* 0x0000000109547547 */ /* 0x000fea000b800000 */
[----:B------:R-:W-:Y:S02]  /*03b0*/  UISETP.GE.U32.AND UP0, UPT, UR5, 0x4, UPT ;  /* 0x000000040500788c */ /* 0x000fe4000bf06070 */
[----:B------:R-:W-:-:S04]  /*03c0*/  ULOP3.LUT UR4, UR4, 0x3, URZ, 0xc0, !UPT ;  /* 0x0000000304047892 */ /* 0x000fc8000f8ec0ff */
[----:B------:R-:W-:-:S03]  /*03d0*/  UISETP.NE.AND UP1, UPT, UR4, URZ, UPT ;  /* 0x000000ff0400728c */ /* 0x000fc6000bf25270 */
[----:B------:R-:W-:Y:S08]  /*03e0*/  BRA.U !UP0, `(.L_x_4) ;  /* 0x00000001081c7547 */ /* 0x000ff0000b800000 */
[----:B01----:R-:W0:Y:S02]  /*03f0*/  LDC.64 R2, c[0x0][0x380] ;  /* 0x0000e000ff027b82 */ /* 0x003e240000000a00 */
[C---:B0-----:R-:W-:Y:S01]  /*0400*/  IMAD.WIDE.U32 R2, R5.reuse, 0x4, R2 ;  /* 0x0000000405027825 */ /* 0x041fe200078e0002 */
[----:B------:R-:W-:-:S04]  /*0410*/  IADD3 R5, PT, PT, R5, 0x4, RZ ;  /* 0x0000000405057810 */ /* 0x000fc80007ffe0ff */
[----:B------:R2:W-:Y:S04]  /*0420*/  STG.E desc[UR10][R2.64], RZ ;  /* 0x000000ff02007986 */ /* 0x0005e8000c10190a */
[----:B------:R2:W-:Y:S04]  /*0430*/  STG.E desc[UR10][R2.64+0x4], RZ ;  /* 0x000004ff02007986 */ /* 0x0005e8000c10190a */
[----:B------:R2:W-:Y:S04]  /*0440*/  STG.E desc[UR10][R2.64+0x8], RZ ;  /* 0x000008ff02007986 */ /* 0x0005e8000c10190a */
[----:B------:R2:W-:Y:S02]  /*0450*/  STG.E desc[UR10][R2.64+0xc], RZ ;  /* 0x00000cff02007986 */ /* 0x0005e4000c10190a */
.L_x_4:
[----:B------:R-:W-:Y:S05]  /*0460*/  BRA.U !UP1, `(.L_x_0) ;  /* 0x0000000109247547 */ /* 0x000fea000b800000 */
[----:B012---:R-:W0:Y:S01]  /*0470*/  LDC.64 R2, c[0x0][0x380] ;  /* 0x0000e000ff027b82 */ /* 0x007e220000000a00 */
[----:B------:R-:W-:Y:S01]  /*0480*/  UIADD3 UR4, UPT, UPT, -UR4, URZ, URZ ;  /* 0x000000ff04047290 */ /* 0x000fe2000fffe1ff */
[----:B0-----:R-:W-:-:S11]  /*0490*/  IMAD.WIDE.U32 R2, R5, 0x4, R2 ;  /* 0x0000000405027825 */ /* 0x001fd600078e0002 */
.L_x_5:
[----:B------:R-:W-:Y:S01]  /*04a0*/  UIADD3 UR4, UPT, UPT, UR4, 0x1, URZ ;  /* 0x0000000104047890 */ /* 0x000fe2000fffe0ff */
[----:B------:R0:W-:Y:S03]  /*04b0*/  STG.E desc[UR10][R2.64], RZ ;  /* 0x000000ff02007986 */ /* 0x0001e6000c10190a */
[----:B------:R-:W-:Y:S01]  /*04c0*/  UISETP.NE.AND UP0, UPT, UR4, URZ, UPT ;  /* 0x000000ff0400728c */ /* 0x000fe2000bf05270 */
[----:B0-----:R-:W-:-:S04]  /*04d0*/  IADD3 R2, P0, PT, R2, 0x4, RZ ;  /* 0x0000000402027810 */ /* 0x001fc80007f1e0ff */
[----:B------:R-:W-:-:S04]  /*04e0*/  IADD3.X R3, PT, PT, RZ, R3, RZ, P0, !PT ;  /* 0x00000003ff037210 */ /* 0x000fc800007fe4ff */
[----:B------:R-:W-:Y:S05]  /*04f0*/  BRA.U UP0, `(.L_x_5) ;  /* 0xfffffffd00e87547 */ /* 0x000fea000b83ffff */
.L_x_0:
[----:B------:R-:W3:Y:S02]  /*0500*/  LDCU UR4, c[0x0][0x390] ;  /* 0x00007200ff0477ac */ /* 0x000ee40008000800 */
[----:B---3--:R-:W-:-:S09]  /*0510*/  UISETP.GE.AND UP0, UPT, UR4, 0x1, UPT ;  /* 0x000000010400788c */ /* 0x008fd2000bf06270 */
[----:B------:R-:W-:Y:S05]  /*0520*/  BRA.U !UP0, `(.L_x_6) ;  /* 0x0000000d080c7547 */ /* 0x000fea000b800000 */
[----:B------:R-:W-:Y:S01]  /*0530*/  UISETP.GE.U32.AND UP1, UPT, UR4, 0x10, UPT ;  /* 0x000000100400788c */ /* 0x000fe2000bf26070 */
[----:B------:R-:W-:Y:S01]  /*0540*/  HFMA2 R0, -RZ, RZ, 0, 0 ;  /* 0x00000000ff007431 */ /* 0x000fe200000001ff */
[----:B------:R-:W-:-:S04]  /*0550*/  ULOP3.LUT UR8, UR4, 0xf, URZ, 0xc0, !UPT ;  /* 0x0000000f04087892 */ /* 0x000fc8000f8ec0ff */
[----:B------:R-:W-:-:S03]  /*0560*/  UISETP.NE.AND UP0, UPT, UR8, URZ, UPT ;  /* 0x000000ff0800728c */ /* 0x000fc6000bf05270 */
[----:B------:R-:W-:Y:S08]  /*0570*/  BRA.U !UP1, `(.L_x_7) ;  /* 0x0000000509787547 */ /* 0x000ff0000b800000 */
[----:B------:R-:W3:Y:S01]  /*0580*/  LDCU.64 UR6, c[0x0][0x388] ;  /* 0x00007100ff0677ac */ /* 0x000ee20008000a00 */
[----:B------:R-:W-:-:S06]  /*0590*/  ULOP3.LUT UR4, UR4, 0x7ffffff0, URZ, 0xc0, !UPT ;  /* 0x7ffffff004047892 */ /* 0x000fcc000f8ec0ff */
[----:B------:R-:W-:Y:S01]  /*05a0*/  IMAD.U32 R0, RZ, RZ, UR4 ;  /* 0x00000004ff007e24 */ /* 0x000fe2000f8e00ff */
[----:B---3--:R-:W-:-:S04]  /*05b0*/  UIADD3 UR5, UP1, UPT, UR6, 0x20, URZ ;  /* 0x0000002006057890 */ /* 0x008fc8000ff3e0ff */
[----:B------:R-:W-:Y:S02]  /*05c0*/  UIADD3.X UR6, UPT, UPT, URZ, UR7, URZ, UP1, !UPT ;  /* 0x00000007ff067290 */ /* 0x000fe40008ffe4ff */
[----:B012---:R-:W-:Y:S01]  /*05d0*/  MOV R2, UR5 ;  /* 0x0000000500027c02 */ /* 0x007fe20008000f00 */
[----:B------:R-:W-:-:S03]  /*05e0*/  UIADD3 UR7, UPT, UPT, -UR4, URZ, URZ ;  /* 0x000000ff04077290 */ /* 0x000fc6000fffe1ff */
[----:B------:R-:W-:-:S09]  /*05f0*/  MOV R3, UR6 ;  /* 0x0000000600037c02 */ /* 0x000fd20008000f00 */
.L_x_8:
[----:B---3--:R-:W2:Y:S01]  /*0600*/  LDG.E R7, desc[UR10][R2.64+-0x20] ;  /* 0xffffe00a02077981 */ /* 0x008ea2000c1e1900 */
[----:B------:R-:W2:Y:S02]  /*0610*/  LDC.64 R4, c[0x0][0x380] ;  /* 0x0000e000ff047b82 */ /* 0x000ea40000000a00 */
[----:B--2---:R-:W-:-:S05]  /*0620*/  IMAD.WIDE R6, R7, 0x4, R4 ;  /* 0x0000000407067825 */ /* 0x004fca00078e0204 */
[----:B------:R-:W2:Y:S02]  /*0630*/  LDG.E R8, desc[UR10][R6.64] ;  /* 0x0000000a06087981 */ /* 0x000ea4000c1e1900 */
[----:B--2---:R-:W-:-:S05]  /*0640*/  IADD3 R13, PT, PT, R8, 0x1, RZ ;  /* 0x00000001080d7810 */ /* 0x004fca0007ffe0ff */
[----:B------:R0:W-:Y:S04]  /*0650*/  STG.E desc[UR10][R6.64], R13 ;  /* 0x0000000d06007986 */ /* 0x0001e8000c10190a */
[----:B------:R-:W2:Y:S02]  /*0660*/  LDG.E R9, desc[UR10][R2.64+-0x1c] ;  /* 0xffffe40a02097981 */ /* 0x000ea4000c1e1900 */
[----:B--2---:R-:W-:-:S05]  /*0670*/  IMAD.WIDE R8, R9, 0x4, R4 ;  /* 0x0000000409087825 */ /* 0x004fca00078e0204 */
[----:B------:R-:W2:Y:S02]  /*0680*/  LDG.E R10, desc[UR10][R8.64] ;  /* 0x0000000a080a7981 */ /* 0x000ea4000c1e1900 */
[----:B--2---:R-:W-:-:S05]  /*0690*/  VIADD R15, R10, 0x1 ;  /* 0x000000010a0f7836 */ /* 0x004fca0000000000 */
[----:B------:R1:W-:Y:S04]  /*06a0*/  STG.E desc[UR10][R8.64], R15 ;  /* 0x0000000f08007986 */ /* 0x0003e8000c10190a */
[----:B------:R-:W2:Y:S02]  /*06b0*/  LDG.E R11, desc[UR10][R2.64+-0x18] ;  /* 0xffffe80a020b7981 */ /* 0x000ea4000c1e1900 */
[----:B--2---:R-:W-:-:S05]  /*06c0*/  IMAD.WIDE R10, R11, 0x4, R4 ;  /* 0x000000040b0a7825 */ /* 0x004fca00078e0204 */
[----:B------:R-:W2:Y:S02]  /*06d0*/  LDG.E R12, desc[UR10][R10.64] ;  /* 0x0000000a0a0c7981 */ /* 0x000ea4000c1e1900 */
[----:B--2---:R-:W-:-:S05]  /*06e0*/  IADD3 R17, PT, PT, R12, 0x1, RZ ;  /* 0x000000010c117810 */ /* 0x004fca0007ffe0ff */
[----:B------:R2:W-:Y:S04]  /*06f0*/  STG.E desc[UR10][R10.64], R17 ;  /* 0x000000110a007986 */ /* 0x0005e8000c10190a */
[----:B0-----:R-:W3:Y:S02]  /*0700*/  LDG.E R7, desc[UR10][R2.64+-0x14] ;  /* 0xffffec0a02077981 */ /* 0x001ee4000c1e1900 */
[----:B---3--:R-:W-:-:S05]  /*0710*/  IMAD.WIDE R6, R7, 0x4, R4 ;  /* 0x0000000407067825 */ /* 0x008fca00078e0204 */
[----:B------:R-:W3:Y:S02]  /*0720*/  LDG.E R12, desc[UR10][R6.64] ;  /* 0x0000000a060c7981 */ /* 0x000ee4000c1e1900 */
[----:B---3--:R-:W-:-:S05]  /*0730*/  IADD3 R13, PT, PT, R12, 0x1, RZ ;  /* 0x000000010c0d7810 */ /* 0x008fca0007ffe0ff */
[----:B------:R0:W-:Y:S04]  /*0740*/  STG.E desc[UR10][R6.64], R13 ;  /* 0x0000000d06007986 */ /* 0x0001e8000c10190a */
[----:B-1----:R-:W3:Y:S02]  /*0750*/  LDG.E R9, desc[UR10][R2.64+-0x10] ;  /* 0xfffff00a02097981 */ /* 0x002ee4000c1e1900 */
[----:B---3--:R-:W-:-:S05]  /*0760*/  IMAD.WIDE R8, R9, 0x4, R4 ;  /* 0x0000000409087825 */ /* 0x008fca00078e0204 */
[----:B------:R-:W3:Y:S02]  /*0770*/  LDG.E R12, desc[UR10][R8.64] ;  /* 0x0000000a080c7981 */ /* 0x000ee4000c1e1900 */
[----:B---3--:R-:W-:-:S05]  /*0780*/  IADD3 R15, PT, PT, R12, 0x1, RZ ;  /* 0x000000010c0f7810 */ /* 0x008fca0007ffe0ff */
[----:B------:R1:W-:Y:S04]  /*0790*/  STG.E desc[UR10][R8.64], R15 ;  /* 0x0000000f08007986 */ /* 0x0003e8000c10190a */
[----:B--2---:R-:W2:Y:S02]  /*07a0*/  LDG.E R11, desc[UR10][R2.64+-0xc] ;  /* 0xfffff40a020b7981 */ /* 0x004ea4000c1e1900 */
[----:B--2---:R-:W-:-:S05]  /*07b0*/  IMAD.WIDE R10, R11, 0x4, R4 ;  /* 0x000000040b0a7825 */ /* 0x004fca00078e0204 */
[----:B------:R-:W2:Y:S02]  /*07c0*/  LDG.E R12, desc[UR10][R10.64] ;  /* 0x0000000a0a0c7981 */ /* 0x000ea4000c1e1900 */
[----:B--2---:R-:W-:-:S05]  /*07d0*/  VIADD R17, R12, 0x1 ;  /* 0x000000010c117836 */ /* 0x004fca0000000000 */
        /* <DEDUP_REMOVED lines=14> */
[----:B--2---:R-:W-:-:S05]  /*08c0*/  IADD3 R17, PT, PT, R12, 0x1, RZ ;  /* 0x000000010c117810 */ /* 0x004fca0007ffe0ff */
[----:B------:R2:W-:Y:S04]  /*08d0*/  STG.E desc[UR10][R10.64], R17 ;  /* 0x000000110a007986 */ /* 0x0005e8000c10190a */
[----:B0-----:R-:W3:Y:S02]  /*08e0*/  LDG.E R7, desc[UR10][R2.64+0x4] ;  /* 0x0000040a02077981 */ /* 0x001ee4000c1e1900 */
[----:B---3--:R-:W-:-:S05]  /*08f0*/  IMAD.WIDE R6, R7, 0x4, R4 ;  /* 0x0000000407067825 */ /* 0x008fca00078e0204 */
[----:B------:R-:W3:Y:S02]  /*0900*/  LDG.E R12, desc[UR10][R6.64] ;  /* 0x0000000a060c7981 */ /* 0x000ee4000c1e1900 */
[----:B---3--:R-:W-:-:S05]  /*0910*/  VIADD R13, R12, 0x1 ;  /* 0x000000010c0d7836 */ /* 0x008fca0000000000 */
        /* <DEDUP_REMOVED lines=19> */
[----:B---3--:R-:W-:-:S05]  /*0a50*/  VIADD R15, R12, 0x1 ;  /* 0x000000010c0f7836 */ /* 0x008fca0000000000 */
[----:B------:R3:W-:Y:S04]  /*0a60*/  STG.E desc[UR10][R8.64], R15 ;  /* 0x0000000f08007986 */ /* 0x0007e8000c10190a */
[----:B--2---:R-:W2:Y:S02]  /*0a70*/  LDG.E R11, desc[UR10][R2.64+0x18] ;  /* 0x0000180a020b7981 */ /* 0x004ea4000c1e1900 */
[----:B--2---:R-:W-:-:S05]  /*0a80*/  IMAD.WIDE R10, R11, 0x4, R4 ;  /* 0x000000040b0a7825 */ /* 0x004fca00078e0204 */
[----:B------:R-:W2:Y:S02]  /*0a90*/  LDG.E R12, desc[UR10][R10.64] ;  /* 0x0000000a0a0c7981 */ /* 0x000ea4000c1e1900 */
[----:B--2---:R-:W-:-:S05]  /*0aa0*/  IADD3 R17, PT, PT, R12, 0x1, RZ ;  /* 0x000000010c117810 */ /* 0x004fca0007ffe0ff */
[----:B------:R3:W-:Y:S04]  /*0ab0*/  STG.E desc[UR10][R10.64], R17 ;  /* 0x000000110a007986 */ /* 0x0007e8000c10190a */
[----:B0-----:R-:W2:Y:S02]  /*0ac0*/  LDG.E R7, desc[UR10][R2.64+0x1c] ;  /* 0x00001c0a02077981 */ /* 0x001ea4000c1e1900 */
[----:B--2---:R-:W-:-:S05]  /*0ad0*/  IMAD.WIDE R4, R7, 0x4, R4 ;  /* 0x0000000407047825 */ /* 0x004fca00078e0204 */
[----:B------:R-:W2:Y:S01]  /*0ae0*/  LDG.E R6, desc[UR10][R4.64] ;  /* 0x0000000a04067981 */ /* 0x000ea2000c1e1900 */
[----:B------:R-:W-:Y:S01]  /*0af0*/  UIADD3 UR7, UPT, UPT, UR7, 0x10, URZ ;  /* 0x0000001007077890 */ /* 0x000fe2000fffe0ff */
[----:B------:R-:W-:-:S03]  /*0b00*/  IADD3 R2, P0, PT, R2, 0x40, RZ ;  /* 0x0000004002027810 */ /* 0x000fc60007f1e0ff */
[----:B------:R-:W-:Y:S01]  /*0b10*/  UISETP.NE.AND UP1, UPT, UR7, URZ, UPT ;  /* 0x000000ff0700728c */ /* 0x000fe2000bf25270 */
[----:B------:R-:W-:Y:S02]  /*0b20*/  IADD3.X R3, PT, PT, RZ, R3, RZ, P0, !PT ;  /* 0x00000003ff037210 */ /* 0x000fe400007fe4ff */
[----:B--2---:R-:W-:-:S05]  /*0b30*/  IADD3 R7, PT, PT, R6, 0x1, RZ ;  /* 0x0000000106077810 */ /* 0x004fca0007ffe0ff */
[----:B------:R3:W-:Y:S01]  /*0b40*/  STG.E desc[UR10][R4.64], R7 ;  /* 0x0000000704007986 */ /* 0x0007e2000c10190a */
[----:B------:R-:W-:Y:S05]  /*0b50*/  BRA.U UP1, `(.L_x_8) ;  /* 0xfffffff901a87547 */ /* 0x000fea000b83ffff */
.L_x_7:
[----:B------:R-:W-:Y:S05]  /*0b60*/  BRA.U !UP0, `(.L_x_6) ;  /* 0x00000005087c7547 */ /* 0x000fea000b800000 */
[----:B------:R-:W4:Y:S01]  /*0b70*/  LDCU UR4, c[0x0][0x390] ;  /* 0x00007200ff0477ac */ /* 0x000f220008000800 */
[----:B------:R-:W-:Y:S02]  /*0b80*/  UISETP.GE.U32.AND UP0, UPT, UR8, 0x8, UPT ;  /* 0x000000080800788c */ /* 0x000fe4000bf06070 */
[----:B----4-:R-:W-:-:S04]  /*0b90*/  ULOP3.LUT UR5, UR4, 0x7, URZ, 0xc0, !UPT ;  /* 0x0000000704057892 */ /* 0x010fc8000f8ec0ff */
[----:B------:R-:W-:-:S03]  /*0ba0*/  UISETP.NE.AND UP1, UPT, UR5, URZ, UPT ;  /* 0x000000ff0500728c */ /* 0x000fc6000bf25270 */
[----:B------:R-:W-:Y:S08]  /*0bb0*/  BRA.U !UP0, `(.L_x_9) ;  /* 0x0000000108b07547 */ /* 0x000ff0000b800000 */
[----:B---3--:R-:W3:Y:S08]  /*0bc0*/  LDC.64 R4, c[0x0][0x388] ;  /* 0x0000e200ff047b82 */ /* 0x008ef00000000a00 */
[----:B012---:R-:W0:Y:S01]  /*0bd0*/  LDC.64 R2, c[0x0][0x380] ;  /* 0x0000e000ff027b82 */ /* 0x007e220000000a00 */
[----:B---3--:R-:W-:-:S05]  /*0be0*/  IMAD.WIDE.U32 R4, R0, 0x4, R4 ;  /* 0x0000000400047825 */ /* 0x008fca00078e0004 */
[----:B------:R-:W0:Y:S02]  /*0bf0*/  LDG.E R7, desc[UR10][R4.64] ;  /* 0x0000000a04077981 */ /* 0x000e24000c1e1900 */
[----:B0-----:R-:W-:-:S05]  /*0c00*/  IMAD.WIDE R6, R7, 0x4, R2 ;  /* 0x0000000407067825 */ /* 0x001fca00078e0202 */
        /* <DEDUP_REMOVED lines=30> */
[----:B------:R-:W2:Y:S02]  /*0df0*/  LDG.E R12, desc[UR10][R6.64] ;  /* 0x0000000a060c7981 */ /* 0x000ea4000c1e1900 */
[----:B--2---:R-:W-:-:S05]  /*0e00*/  IADD3 R13, PT, PT, R12, 0x1, RZ ;  /* 0x000000010c0d7810 */ /* 0x004fca0007ffe0ff */
[----:B------:R4:W-:Y:S04]  /*0e10*/  STG.E desc[UR10][R6.64], R13 ;  /* 0x0000000d06007986 */ /* 0x0009e8000c10190a */
[----:B-1----:R-:W2:Y:S02]  /*0e20*/  LDG.E R9, desc[UR10][R4.64+0x1c] ;  /* 0x00001c0a04097981 */ /* 0x002ea4000c1e1900 */
[----:B--2---:R-:W-:-:S05]  /*0e30*/  IMAD.WIDE R2, R9, 0x4, R2 ;  /* 0x0000000409027825 */ /* 0x004fca00078e0202 */
[----:B------:R-:W2:Y:S01]  /*0e40*/  LDG.E R8, desc[UR10][R2.64] ;  /* 0x0000000a02087981 */ /* 0x000ea2000c1e1900 */
[----:B------:R-:W-:Y:S01]  /*0e50*/  VIADD R0, R0, 0x8 ;  /* 0x0000000800007836 */ /* 0x000fe20000000000 */
[----:B--2---:R-:W-:-:S05]  /*0e60*/  IADD3 R9, PT, PT, R8, 0x1, RZ ;  /* 0x0000000108097810 */ /* 0x004fca0007ffe0ff */
[----:B------:R4:W-:Y:S02]  /*0e70*/  STG.E desc[UR10][R2.64], R9 ;  /* 0x0000000902007986 */ /* 0x0009e4000c10190a */
.L_x_9:
[----:B------:R-:W-:Y:S05]  /*0e80*/  BRA.U !UP1, `(.L_x_6) ;  /* 0x0000000109b47547 */ /* 0x000fea000b800000 */
[----:B------:R-:W-:Y:S02]  /*0e90*/  UISETP.GE.U32.AND UP0, UPT, UR5, 0x4, UPT ;  /* 0x000000040500788c */ /* 0x000fe4000bf06070 */
[----:B------:R-:W-:-:S04]  /*0ea0*/  ULOP3.LUT UR4, UR4, 0x3, URZ, 0xc0, !UPT ;  /* 0x0000000304047892 */ /* 0x000fc8000f8ec0ff */
[----:B------:R-:W-:-:S03]  /*0eb0*/  UISETP.NE.AND UP1, UPT, UR4, URZ, UPT ;  /* 0x000000ff0400728c */ /* 0x000fc6000bf25270 */
[----:B------:R-:W-:Y:S08]  /*0ec0*/  BRA.U !UP0, `(.L_x_10) ;  /* 0x0000000108607547 */ /* 0x000ff0000b800000 */
[----:B---3--:R-:W3:Y:S08]  /*0ed0*/  LDC.64 R4, c[0x0][0x388] ;  /* 0x0000e200ff047b82 */ /* 0x008ef00000000a00 */
[----:B012-4-:R-:W0:Y:S01]  /*0ee0*/  LDC.64 R2, c[0x0][0x380] ;  /* 0x0000e000ff027b82 */ /* 0x017e220000000a00 */
[----:B---3--:R-:W-:-:S05]  /*0ef0*/  IMAD.WIDE.U32 R4, R0, 0x4, R4 ;  /* 0x0000000400047825 */ /* 0x008fca00078e0004 */
[----:B------:R-:W0:Y:S02]  /*0f00*/  LDG.E R7, desc[UR10][R4.64] ;  /* 0x0000000a04077981 */ /* 0x000e24000c1e1900 */
[----:B0-----:R-:W-:-:S05]  /*0f10*/  IMAD.WIDE R6, R7, 0x4, R2 ;  /* 0x0000000407067825 */ /* 0x001fca00078e0202 */
        /* <DEDUP_REMOVED lines=13> */
[----:B0-----:R-:W2:Y:S02]  /*0ff0*/  LDG.E R7, desc[UR10][R4.64+0xc] ;  /* 0x00000c0a04077981 */ /* 0x001ea4000c1e1900 */
[----:B--2---:R-:W-:-:S05]  /*1000*/  IMAD.WIDE R2, R7, 0x4, R2 ;  /* 0x0000000407027825 */ /* 0x004fca00078e0202 */
[----:B------:R-:W2:Y:S01]  /*1010*/  LDG.E R6, desc[UR10][R2.64] ;  /* 0x0000000a02067981 */ /* 0x000ea2000c1e1900 */
[----:B------:R-:W-:Y:S01]  /*1020*/  VIADD R0, R0, 0x4 ;  /* 0x0000000400007836 */ /* 0x000fe20000000000 */
[----:B--2---:R-:W-:-:S05]  /*1030*/  IADD3 R7, PT, PT, R6, 0x1, RZ ;  /* 0x0000000106077810 */ /* 0x004fca0007ffe0ff */
[----:B------:R1:W-:Y:S02]  /*1040*/  STG.E desc[UR10][R2.64], R7 ;  /* 0x0000000702007986 */ /* 0x0003e4000c10190a */
.L_x_10:
[----:B------:R-:W-:Y:S05]  /*1050*/  BRA.U !UP1, `(.L_x_6) ;  /* 0x0000000109407547 */ /* 0x000fea000b800000 */
[----:B012-4-:R-:W0:Y:S01]  /*1060*/  LDC.64 R2, c[0x0][0x388] ;  /* 0x0000e200ff027b82 */ /* 0x017e220000000a00 */
[----:B------:R-:W-:-:S07]  /*1070*/  UIADD3 UR4, UPT, UPT, -UR4, URZ, URZ ;  /* 0x000000ff04047290 */ /* 0x000fce000fffe1ff */
[----:B---3--:R-:W1:Y:S01]  /*1080*/  LDC.64 R6, c[0x0][0x380] ;  /* 0x0000e000ff067b82 */ /* 0x008e620000000a00 */
[----:B0-----:R-:W-:-:S03]  /*1090*/  IMAD.WIDE.U32 R2, R0, 0x4, R2 ;  /* 0x0000000400027825 */ /* 0x001fc600078e0002 */
[----:B------:R-:W-:Y:S02]  /*10a0*/  MOV R4, R2 ;  /* 0x0000000200047202 */ /* 0x000fe40000000f00 */
[----:B------:R-:W-:-:S07]  /*10b0*/  MOV R5, R3 ;  /* 0x0000000300057202 */ /* 0x000fce0000000f00 */
.L_x_11:
[----:B0-----:R-:W1:Y:S02]  /*10c0*/  LDG.E R3, desc[UR10][R4.64] ;  /* 0x0000000a04037981 */ /* 0x001e64000c1e1900 */
[----:B-1----:R-:W-:-:S05]  /*10d0*/  IMAD.WIDE R2, R3, 0x4, R6 ;  /* 0x0000000403027825 */ /* 0x002fca00078e0206 */
        /* <DEDUP_REMOVED lines=8> */
.L_x_6:
[----:B------:R-:W5:Y:S02]  /*1160*/  LDC R0, c[0x0][0x394] ;  /* 0x0000e500ff007b82 */ /* 0x000f640000000800 */
[----:B-----5:R-:W-:-:S13]  /*1170*/  ISETP.GE.AND P0, PT, R0, 0x1, PT ;  /* 0x000000010000780c */ /* 0x020fda0003f06270 */
[----:B------:R-:W-:Y:S05]  /*1180*/  @!P0 EXIT ;  /* 0x000000000000894d */ /* 0x000fea0003800000 */
[----:B01-34-:R-:W-:Y:S02]  /*1190*/  HFMA2 R9, -RZ, RZ, 0, 0 ;  /* 0x00000000ff097431 */ /* 0x01bfe400000001ff */
[----:B------:R-:W-:-:S07]  /*11a0*/  IMAD.MOV.U32 R0, RZ, RZ, RZ ;  /* 0x000000ffff007224 */ /* 0x000fce00078e00ff */
.L_x_14:
[----:B------:R-:W0:Y:S02]  /*11b0*/  LDC.64 R4, c[0x0][0x380] ;  /* 0x0000e000ff047b82 */ /* 0x000e240000000a00 */
[----:B0-----:R-:W-:-:S05]  /*11c0*/  IMAD.WIDE.U32 R4, R9, 0x4, R4 ;  /* 0x0000000409047825 */ /* 0x001fca00078e0004 */
[----:B--2---:R-:W2:Y:S02]  /*11d0*/  LDG.E R2, desc[UR10][R4.64] ;  /* 0x0000000a04027981 */ /* 0x004ea4000c1e1900 */
[----:B--2---:R-:W-:-:S13]  /*11e0*/  ISETP.GE.AND P0, PT, R2, 0x1, PT ;  /* 0x000000010200780c */ /* 0x004fda0003f06270 */
[----:B------:R-:W-:Y:S05]  /*11f0*/  @!P0 BRA `(.L_x_12) ;  /* 0x0000000000248947 */ /* 0x000fea0003800000 */
[----:B------:R-:W0:Y:S02]  /*1200*/  LDC.64 R6, c[0x0][0x388] ;  /* 0x0000e200ff067b82 */ /* 0x000e240000000a00 */
.L_x_13:
[----:B01----:R-:W-:-:S05]  /*1210*/  IMAD.WIDE R2, R0, 0x4, R6 ;  /* 0x0000000400027825 */ /* 0x003fca00078e0206 */
[----:B------:R1:W-:Y:S04]  /*1220*/  STG.E desc[UR10][R2.64], R9 ;  /* 0x0000000902007986 */ /* 0x0003e8000c10190a */
[----:B------:R-:W2:Y:S01]  /*1230*/  LDG.E R8, desc[UR10][R4.64] ;  /* 0x0000000a04087981 */ /* 0x000ea2000c1e1900 */
[----:B------:R-:W-:Y:S02]  /*1240*/  IADD3 R0, PT, PT, R0, 0x1, RZ ;  /* 0x0000000100007810 */ /* 0x000fe40007ffe0ff */
[C---:B--2---:R-:W-:Y:S02]  /*1250*/  ISETP.GT.AND P0, PT, R8.reuse, 0x1, PT ;  /* 0x000000010800780c */ /* 0x044fe40003f04270 */
[----:B------:R-:W-:-:S05]  /*1260*/  IADD3 R11, PT, PT, R8, -0x1, RZ ;  /* 0xffffffff080b7810 */ /* 0x000fca0007ffe0ff */
[----:B------:R1:W-:Y:S06]  /*1270*/  STG.E desc[UR10][R4.64], R11 ;  /* 0x0000000b04007986 */ /* 0x0003ec000c10190a */
[----:B------:R-:W-:Y:S05]  /*1280*/  @P0 BRA `(.L_x_13) ;  /* 0xfffffffc00e00947 */ /* 0x000fea000383ffff */
.L_x_12:
[----:B------:R-:W0:Y:S01]  /*1290*/  LDCU UR4, c[0x0][0x394] ;  /* 0x00007280ff0477ac */ /* 0x000e220008000800 */
[----:B-1----:R-:W-:-:S04]  /*12a0*/  IADD3 R9, PT, PT, R9, 0x1, RZ ;  /* 0x0000000109097810 */ /* 0x002fc80007ffe0ff */
[----:B0-----:R-:W-:-:S13]  /*12b0*/  ISETP.NE.AND P0, PT, R9, UR4, PT ;  /* 0x0000000409007c0c */ /* 0x001fda000bf05270 */
[----:B------:R-:W-:Y:S05]  /*12c0*/  @P0 BRA `(.L_x_14) ;  /* 0xfffffffc00b80947 */ /* 0x000fea000383ffff */
[----:B------:R-:W-:Y:S05]  /*12d0*/  EXIT ;  /* 0x000000000000794d */ /* 0x000fea0003800000 */
.L_x_15:
[----:B------:R-:W-:-:S00]  /*12e0*/  BRA `(.L_x_15) ;  /* 0xfffffffc00fc7947 */ /* 0x000fc0000383ffff */
[----:B------:R-:W-:-:S00]  /*12f0*/  NOP ;  /* 0x0000000000007918 */ /* 0x000fc00000000000 */
        /* <DEDUP_REMOVED lines=8> */
.L_x_16:


//--------------------- .nv.shared.reserved.0     --------------------------
	.section	.nv.shared.reserved.0,"aw",@nobits
	.weak		__nv_reservedSMEM_offset_0_alias
	.size		__nv_reservedSMEM_offset_0_alias, 0, 64
	.other		__nv_reservedSMEM_offset_0_alias,@"STO_CUDA_RESERVED_SHARED STV_DEFAULT"
__nv_reservedSMEM_offset_0_alias:
	.zero		0
	.zero		64


//--------------------- .nv.constant0._Z11bucket_sortPiS_ii --------------------------
	.section	.nv.constant0._Z11bucket_sortPiS_ii,"a",@progbits
	.sectionflags	@""
	.align	4
.nv.constant0._Z11bucket_sortPiS_ii:
	.zero		920


//--------------------- SYMBOLS --------------------------

	.type		.nv.reservedSmem.offset0,@object
	.size		.nv.reservedSmem.offset0,0x4
